	.headerflags	@"EF_CUDA_TEXMODE_UNIFIED EF_CUDA_64BIT_ADDRESS EF_CUDA_ACCELERATORS EF_CUDA_SM90 EF_CUDA_VIRTUAL_SM(EF_CUDA_SM90)"
	.elftype	@"ET_EXEC"


//--------------------- .nv.info                  --------------------------
	.section	.nv.info,"",@"SHT_CUDA_INFO"
	.align	4


	//----- nvinfo : EIATTR_REGCOUNT
	.align		4
        /*0000*/ 	.byte	0x04, 0x2f
        /*0002*/ 	.short	(.L_1 - .L_0)
	.align		4
.L_0:
        /*0004*/ 	.word	index@(triton_poi_fused_adaptive_max_pool2d_3)
        /*0008*/ 	.word	0x0000001a


	//----- nvinfo : EIATTR_MIN_STACK_SIZE
	.align		4
.L_1:
        /*000c*/ 	.byte	0x04, 0x12
        /*000e*/ 	.short	(.L_3 - .L_2)
	.align		4
.L_2:
        /*0010*/ 	.word	index@(triton_poi_fused_adaptive_max_pool2d_3)
        /*0014*/ 	.word	0x00000000


	//----- nvinfo : EIATTR_FRAME_SIZE
	.align		4
.L_3:
        /*0018*/ 	.byte	0x04, 0x11
        /*001a*/ 	.short	(.L_5 - .L_4)
	.align		4
.L_4:
        /*001c*/ 	.word	index@(triton_poi_fused_adaptive_max_pool2d_3)
        /*0020*/ 	.word	0x00000000


	//----- nvinfo : EIATTR_MIN_STACK_SIZE
	.align		4
.L_5:
        /*0024*/ 	.byte	0x04, 0x12
        /*0026*/ 	.short	(.L_7 - .L_6)
	.align		4
.L_6:
        /*0028*/ 	.word	index@(triton_poi_fused_adaptive_max_pool2d_3)
        /*002c*/ 	.word	0x00000000
.L_7:


//--------------------- .nv.info.triton_poi_fused_adaptive_max_pool2d_3 --------------------------
	.section	.nv.info.triton_poi_fused_adaptive_max_pool2d_3,"",@"SHT_CUDA_INFO"
	.sectionflags	@""
	.align	4


	//----- nvinfo : EIATTR_CUDA_API_VERSION
	.align		4
        /*0000*/ 	.byte	0x04, 0x37
        /*0002*/ 	.short	(.L_9 - .L_8)
.L_8:
        /*0004*/ 	.word	0x0000007c


	//----- nvinfo : EIATTR_KPARAM_INFO
	.align		4
.L_9:
        /*0008*/ 	.byte	0x04, 0x17
        /*000a*/ 	.short	(.L_11 - .L_10)
.L_10:
        /*000c*/ 	.word	0x00000000
        /*0010*/ 	.short	0x0003
        /*0012*/ 	.short	0x0018
        /*0014*/ 	.byte	0x00, 0xf0, 0x11, 0x00


	//----- nvinfo : EIATTR_KPARAM_INFO
	.align		4
.L_11:
        /*0018*/ 	.byte	0x04, 0x17
        /*001a*/ 	.short	(.L_13 - .L_12)
.L_12:
        /*001c*/ 	.word	0x00000000
        /*0020*/ 	.short	0x0002
        /*0022*/ 	.short	0x0010
        /*0024*/ 	.byte	0x00, 0xf4, 0x21, 0x00


	//----- nvinfo : EIATTR_KPARAM_INFO
	.align		4
.L_13:
        /*0028*/ 	.byte	0x04, 0x17
        /*002a*/ 	.short	(.L_15 - .L_14)
.L_14:
        /*002c*/ 	.word	0x00000000
        /*0030*/ 	.short	0x0001
        /*0032*/ 	.short	0x0008
        /*0034*/ 	.byte	0x00, 0xf4, 0x21, 0x00


	//----- nvinfo : EIATTR_KPARAM_INFO
	.align		4
.L_15:
        /*0038*/ 	.byte	0x04, 0x17
        /*003a*/ 	.short	(.L_17 - .L_16)
.L_16:
        /*003c*/ 	.word	0x00000000
        /*0040*/ 	.short	0x0000
        /*0042*/ 	.short	0x0000
        /*0044*/ 	.byte	0x00, 0xf4, 0x21, 0x00


	//----- nvinfo : EIATTR_SPARSE_MMA_MASK
	.align		4
.L_17:
        /*0048*/ 	.byte	0x03, 0x50
        /*004a*/ 	.short	0x0000


	//----- nvinfo : EIATTR_MAXREG_COUNT
	.align		4
        /*004c*/ 	.byte	0x03, 0x1b
        /*004e*/ 	.short	0x00ff


	//----- nvinfo : EIATTR_EXIT_INSTR_OFFSETS
	.align		4
        /*0050*/ 	.byte	0x04, 0x1c
        /*0052*/ 	.short	(.L_19 - .L_18)


	//   ....[0]....
.L_18:
        /*0054*/ 	.word	0x00000c30


	//   ....[1]....
        /*0058*/ 	.word	0x00000c50


	//----- nvinfo : EIATTR_REQNTID
	.align		4
.L_19:
        /*005c*/ 	.byte	0x04, 0x10
        /*005e*/ 	.short	(.L_21 - .L_20)
.L_20:
        /*0060*/ 	.word	0x00000080
        /*0064*/ 	.word	0x00000001
        /*0068*/ 	.word	0x00000001


	//----- nvinfo : EIATTR_CBANK_PARAM_SIZE
	.align		4
.L_21:
        /*006c*/ 	.byte	0x03, 0x19
        /*006e*/ 	.short	0x001c


	//----- nvinfo : EIATTR_PARAM_CBANK
	.align		4
        /*0070*/ 	.byte	0x04, 0x0a
        /*0072*/ 	.short	(.L_23 - .L_22)
	.align		4
.L_22:
        /*0074*/ 	.word	index@(.nv.constant0.triton_poi_fused_adaptive_max_pool2d_3)
        /*0078*/ 	.short	0x0210
        /*007a*/ 	.short	0x001c


	//----- nvinfo : EIATTR_SW_WAR
	.align		4
.L_23:
        /*007c*/ 	.byte	0x04, 0x36
        /*007e*/ 	.short	(.L_25 - .L_24)
.L_24:
        /*0080*/ 	.word	0x00000008
.L_25:


//--------------------- .nv.callgraph             --------------------------
	.section	.nv.callgraph,"",@"SHT_CUDA_CALLGRAPH"
	.align	4
	.sectionentsize	8
	.align		4
        /*0000*/ 	.word	0x00000000
	.align		4
        /*0004*/ 	.word	0xffffffff
	.align		4
        /*0008*/ 	.word	0x00000000
	.align		4
        /*000c*/ 	.word	0xfffffffe
	.align		4
        /*0010*/ 	.word	0x00000000
	.align		4
        /*0014*/ 	.word	0xfffffffd
	.align		4
        /*0018*/ 	.word	0x00000000
	.align		4
        /*001c*/ 	.word	0xfffffffc


//--------------------- .text.triton_poi_fused_adaptive_max_pool2d_3 --------------------------
	.section	.text.triton_poi_fused_adaptive_max_pool2d_3,"ax",@progbits
	.align	128
        .global         triton_poi_fused_adaptive_max_pool2d_3
        .type           triton_poi_fused_adaptive_max_pool2d_3,@function
        .size           triton_poi_fused_adaptive_max_pool2d_3,(.L_x_1 - triton_poi_fused_adaptive_max_pool2d_3)
        .other          triton_poi_fused_adaptive_max_pool2d_3,@"STO_CUDA_ENTRY STV_DEFAULT"
triton_poi_fused_adaptive_max_pool2d_3:
.text.triton_poi_fused_adaptive_max_pool2d_3:
[----:B------:R-:W0:Y:S01]  /*0000*/  LDC R1, c[0x0][0x28] ;  /* 0x00000a00ff017b82 */ /* 0x000e220000000800 */
[----:B------:R-:W1:Y:S07]  /*0010*/  S2R R0, SR_TID.X ;  /* 0x0000000000007919 */ /* 0x000e6e0000002100 */
[----:B------:R-:W2:Y:S01]  /*0020*/  LDC.64 R2, c[0x0][0x210] ;  /* 0x00008400ff027b82 */ /* 0x000ea20000000a00 */
[----:B------:R-:W-:Y:S01]  /*0030*/  CS2R R6, SRZ ;  /* 0x0000000000067805 */ /* 0x000fe2000001ff00 */
[----:B------:R-:W-:Y:S01]  /*0040*/  IMAD.MOV.U32 R4, RZ, RZ, RZ ;  /* 0x000000ffff047224 */ /* 0x000fe200078e00ff */
[----:B------:R-:W3:Y:S01]  /*0050*/  S2R R5, SR_CTAID.X ;  /* 0x0000000000057919 */ /* 0x000ee20000002500 */
[----:B------:R-:W-:Y:S01]  /*0060*/  ULDC.64 UR4, c[0x0][0x208] ;  /* 0x0000820000047ab9 */ /* 0x000fe20000000a00 */
[----:B------:R-:W-:-:S02]  /*0070*/  CS2R R8, SRZ ;  /* 0x0000000000087805 */ /* 0x000fc4000001ff00 */
[----:B------:R-:W-:Y:S01]  /*0080*/  CS2R R18, SRZ ;  /* 0x0000000000127805 */ /* 0x000fe2000001ff00 */
[----:B------:R-:W-:Y:S01]  /*0090*/  IMAD.MOV.U32 R20, RZ, RZ, RZ ;  /* 0x000000ffff147224 */ /* 0x000fe200078e00ff */
[----:B------:R-:W-:Y:S01]  /*00a0*/  ULDC.64 UR6, c[0x0][0x220] ;  /* 0x0000880000067ab9 */ /* 0x000fe20000000a00 */
[----:B-1----:R-:W-:-:S05]  /*00b0*/  IMAD.SHL.U32 R0, R0, 0x2, RZ ;  /* 0x0000000200007824 */ /* 0x002fca00078e00ff */
[----:B------:R-:W-:-:S05]  /*00c0*/  LOP3.LUT R0, R0, 0xfe, RZ, 0xc0, !PT ;  /* 0x000000fe00007812 */ /* 0x000fca00078ec0ff */
[----:B---3--:R-:W-:-:S04]  /*00d0*/  IMAD R0, R5, 0x100, R0 ;  /* 0x0000010005007824 */ /* 0x008fc800078e0200 */
[C---:B------:R-:W-:Y:S01]  /*00e0*/  IMAD R5, R0.reuse, 0xb, RZ ;  /* 0x0000000b00057824 */ /* 0x040fe200078e02ff */
[----:B------:R-:W-:-:S03]  /*00f0*/  ISETP.GE.AND P0, PT, R0, 0xb0, PT ;  /* 0x000000b00000780c */ /* 0x000fc60003f06270 */
[----:B--2---:R-:W-:-:S04]  /*0100*/  IMAD.WIDE R10, R5, 0x4, R2 ;  /* 0x00000004050a7825 */ /* 0x004fc800078e0202 */
[----:B------:R-:W-:-:S06]  /*0110*/  VIADD R15, R5, 0x2 ;  /* 0x00000002050f7836 */ /* 0x000fcc0000000000 */
[----:B------:R-:W2:Y:S01]  /*0120*/  @!P0 LDG.E.EL R7, desc[UR4][R10.64] ;  /* 0x000000040a078981 */ /* 0x000ea2000c2e1900 */
[----:B------:R-:W-:-:S03]  /*0130*/  IMAD.WIDE R14, R15, 0x4, R2 ;  /* 0x000000040f0e7825 */ /* 0x000fc600078e0202 */
[----:B------:R1:W2:Y:S01]  /*0140*/  @!P0 LDG.E.EL R4, desc[UR4][R10.64+0x4] ;  /* 0x000004040a048981 */ /* 0x0002a2000c2e1900 */
[----:B------:R-:W-:-:S03]  /*0150*/  VIADD R17, R5, 0x3 ;  /* 0x0000000305117836 */ /* 0x000fc60000000000 */
[----:B------:R3:W4:Y:S01]  /*0160*/  @!P0 LDG.E.EL R9, desc[UR4][R14.64] ;  /* 0x000000040e098981 */ /* 0x000722000c2e1900 */
[----:B------:R-:W-:-:S04]  /*0170*/  IMAD.WIDE R16, R17, 0x4, R2 ;  /* 0x0000000411107825 */ /* 0x000fc800078e0202 */
[C---:B------:R-:W-:Y:S01]  /*0180*/  VIADD R13, R5.reuse, 0xb ;  /* 0x0000000b050d7836 */ /* 0x040fe20000000000 */
[----:B------:R5:W4:Y:S01]  /*0190*/  @!P0 LDG.E.EL R6, desc[UR4][R16.64] ;  /* 0x0000000410068981 */ /* 0x000b22000c2e1900 */
[----:B------:R-:W-:Y:S02]  /*01a0*/  VIADD R21, R5, 0xc ;  /* 0x0000000c05157836 */ /* 0x000fe40000000000 */
[----:B-1----:R-:W-:-:S04]  /*01b0*/  IMAD.WIDE R10, R13, 0x4, R2 ;  /* 0x000000040d0a7825 */ /* 0x002fc800078e0202 */
[--C-:B------:R-:W-:Y:S01]  /*01c0*/  IMAD.WIDE R12, R21, 0x4, R2.reuse ;  /* 0x00000004150c7825 */ /* 0x100fe200078e0202 */
[----:B------:R1:W4:Y:S03]  /*01d0*/  @!P0 LDG.E.EL R19, desc[UR4][R10.64] ;  /* 0x000000040a138981 */ /* 0x000326000c2e1900 */
[----:B------:R-:W-:Y:S01]  /*01e0*/  VIADD R21, R5, 0xd ;  /* 0x0000000d05157836 */ /* 0x000fe20000000000 */
[----:B------:R-:W4:Y:S03]  /*01f0*/  @!P0 LDG.E.EL R8, desc[UR4][R12.64] ;  /* 0x000000040c088981 */ /* 0x000f26000c2e1900 */
[----:B---3--:R-:W-:-:S04]  /*0200*/  IMAD.WIDE R14, R21, 0x4, R2 ;  /* 0x00000004150e7825 */ /* 0x008fc800078e0202 */
[----:B------:R-:W-:Y:S01]  /*0210*/  VIADD R21, R5, 0xe ;  /* 0x0000000e05157836 */ /* 0x000fe20000000000 */
[----:B------:R-:W3:Y:S01]  /*0220*/  @!P0 LDG.E.EL R20, desc[UR4][R14.64] ;  /* 0x000000040e148981 */ /* 0x000ee2000c2e1900 */
[----:B------:R-:W-:Y:S02]  /*0230*/  IMAD.MOV.U32 R23, RZ, RZ, RZ ;  /* 0x000000ffff177224 */ /* 0x000fe400078e00ff */
[----:B-----5:R-:W-:-:S05]  /*0240*/  IMAD.WIDE R16, R21, 0x4, R2 ;  /* 0x0000000415107825 */ /* 0x020fca00078e0202 */
[----:B------:R-:W5:Y:S01]  /*0250*/  @!P0 LDG.E.EL R23, desc[UR4][R16.64] ;  /* 0x0000000410178981 */ /* 0x000f62000c2e1900 */
[----:B------:R-:W-:-:S04]  /*0260*/  VIADD R21, R5, 0x4 ;  /* 0x0000000405157836 */ /* 0x000fc80000000000 */
[----:B-1----:R-:W-:-:S05]  /*0270*/  IMAD.WIDE R10, R21, 0x4, R2 ;  /* 0x00000004150a7825 */ /* 0x002fca00078e0202 */
[----:B------:R1:W5:Y:S02]  /*0280*/  @!P0 LDG.E.EL R18, desc[UR4][R10.64] ;  /* 0x000000040a128981 */ /* 0x000364000c2e1900 */
[----:B-1----:R-:W-:-:S04]  /*0290*/  VIADD R11, R5, 0x5 ;  /* 0x00000005050b7836 */ /* 0x002fc80000000000 */
[----:B------:R-:W-:-:S04]  /*02a0*/  IMAD.WIDE R10, R11, 0x4, R2 ;  /* 0x000000040b0a7825 */ /* 0x000fc800078e0202 */
[----:B0-----:R-:W-:Y:S01]  /*02b0*/  IMAD.MOV.U32 R12, RZ, RZ, RZ ;  /* 0x000000ffff0c7224 */ /* 0x001fe200078e00ff */
[C---:B--2---:R-:W-:Y:S02]  /*02c0*/  FSETP.GT.AND P4, PT, R4.reuse, R7, PT ;  /* 0x000000070400720b */ /* 0x044fe40003f84000 */
[----:B------:R-:W-:Y:S02]  /*02d0*/  FSETP.NAN.AND P1, PT, R4, R4, PT ;  /* 0x000000040400720b */ /* 0x000fe40003f28000 */
[----:B----4-:R-:W-:Y:S02]  /*02e0*/  FSETP.NAN.AND P3, PT, R9, R9, PT ;  /* 0x000000090900720b */ /* 0x010fe40003f68000 */
[----:B------:R-:W-:-:S07]  /*02f0*/  FSETP.NAN.AND P6, PT, R6, R6, PT ;  /* 0x000000060600720b */ /* 0x000fce0003fc8000 */
[----:B------:R-:W-:-:S04]  /*0300*/  @!P4 SEL R4, R4, R7, P1 ;  /* 0x000000070404c207 */ /* 0x000fc80000800000 */
[----:B------:R-:W-:-:S04]  /*0310*/  FSETP.GEU.AND P2, PT, R4, R9, PT ;  /* 0x000000090400720b */ /* 0x000fc80003f4e000 */
[----:B------:R-:W-:Y:S02]  /*0320*/  @!P3 SEL R9, R9, R4, !P2 ;  /* 0x000000040909b207 */ /* 0x000fe40005000000 */
[----:B------:R-:W-:Y:S02]  /*0330*/  FSETP.GT.AND P5, PT, R8, R19, PT ;  /* 0x000000130800720b */ /* 0x000fe40003fa4000 */
[----:B------:R-:W-:-:S04]  /*0340*/  FSETP.GEU.AND P1, PT, R9, R6, PT ;  /* 0x000000060900720b */ /* 0x000fc80003f2e000 */
[----:B------:R-:W-:Y:S02]  /*0350*/  @!P6 SEL R6, R6, R9, !P1 ;  /* 0x000000090606e207 */ /* 0x000fe40004800000 */
[----:B---3--:R-:W-:Y:S02]  /*0360*/  FSETP.NAN.AND P3, PT, R20, R20, PT ;  /* 0x000000141400720b */ /* 0x008fe40003f68000 */
[----:B------:R-:W-:-:S04]  /*0370*/  FSETP.NAN.AND P6, PT, R8, R8, PT ;  /* 0x000000080800720b */ /* 0x000fc80003fc8000 */
[----:B------:R-:W-:Y:S02]  /*0380*/  @!P5 SEL R8, R8, R19, P6 ;  /* 0x000000130808d207 */ /* 0x000fe40003000000 */
[----:B------:R-:W-:Y:S02]  /*0390*/  SEL R4, RZ, 0x1, !P4 ;  /* 0x00000001ff047807 */ /* 0x000fe40006000000 */
[----:B-----5:R-:W-:Y:S02]  /*03a0*/  FSETP.NAN.AND P6, PT, R23, R23, PT ;  /* 0x000000171700720b */ /* 0x020fe40003fc8000 */
[----:B------:R-:W-:-:S04]  /*03b0*/  FSETP.GEU.AND P4, PT, R8, R20, PT ;  /* 0x000000140800720b */ /* 0x000fc80003f8e000 */
[----:B------:R-:W-:-:S04]  /*03c0*/  @!P3 SEL R20, R20, R8, !P4 ;  /* 0x000000081414b207 */ /* 0x000fc80006000000 */
[----:B------:R-:W-:-:S04]  /*03d0*/  FSETP.GEU.AND P3, PT, R20, R23, PT ;  /* 0x000000171400720b */ /* 0x000fc80003f6e000 */
[----:B------:R-:W-:Y:S02]  /*03e0*/  @!P6 SEL R23, R23, R20, !P3 ;  /* 0x000000141717e207 */ /* 0x000fe40005800000 */
[-C--:B------:R-:W-:Y:S02]  /*03f0*/  FSETP.NAN.AND P6, PT, R18, R18.reuse, PT ;  /* 0x000000121200720b */ /* 0x080fe40003fc8000 */
[----:B------:R-:W-:Y:S02]  /*0400*/  P2R R15, PR, RZ, 0x4 ;  /* 0x00000004ff0f7803 */ /* 0x000fe40000000000 */
[----:B------:R-:W-:Y:S01]  /*0410*/  FSETP.GEU.AND P2, PT, R6, R18, PT ;  /* 0x000000120600720b */ /* 0x000fe20003f4e000 */
[----:B------:R-:W-:-:S04]  /*0420*/  VIADD R9, R5, 0xf ;  /* 0x0000000f05097836 */ /* 0x000fc80000000000 */
[----:B------:R-:W-:-:S04]  /*0430*/  IMAD.WIDE R8, R9, 0x4, R2 ;  /* 0x0000000409087825 */ /* 0x000fc800078e0202 */
[----:B------:R-:W-:Y:S02]  /*0440*/  @!P6 SEL R18, R18, R6, !P2 ;  /* 0x000000061212e207 */ /* 0x000fe40005000000 */
[----:B------:R-:W-:-:S06]  /*0450*/  CS2R R6, SRZ ;  /* 0x0000000000067805 */ /* 0x000fcc000001ff00 */
[----:B------:R0:W2:Y:S04]  /*0460*/  @!P0 LDG.E.EL R6, desc[UR4][R8.64] ;  /* 0x0000000408068981 */ /* 0x0000a8000c2e1900 */
[----:B------:R1:W3:Y:S01]  /*0470*/  @!P0 LDG.E.EL R7, desc[UR4][R10.64] ;  /* 0x000000040a078981 */ /* 0x0002e2000c2e1900 */
[----:B0-----:R-:W-:-:S04]  /*0480*/  VIADD R9, R5, 0x6 ;  /* 0x0000000605097836 */ /* 0x001fc80000000000 */
[----:B------:R-:W-:-:S05]  /*0490*/  IMAD.WIDE R8, R9, 0x4, R2 ;  /* 0x0000000409087825 */ /* 0x000fca00078e0202 */
[----:B------:R-:W4:Y:S01]  /*04a0*/  @!P0 LDG.E.EL R12, desc[UR4][R8.64] ;  /* 0x00000004080c8981 */ /* 0x000f22000c2e1900 */
[----:B------:R-:W-:Y:S01]  /*04b0*/  P2R R14, PR, RZ, 0x4 ;  /* 0x00000004ff0e7803 */ /* 0x000fe20000000000 */
[----:B-1----:R-:W-:-:S04]  /*04c0*/  VIADD R11, R5, 0x7 ;  /* 0x00000007050b7836 */ /* 0x002fc80000000000 */
[----:B------:R-:W-:Y:S01]  /*04d0*/  IMAD.WIDE R10, R11, 0x4, R2 ;  /* 0x000000040b0a7825 */ /* 0x000fe200078e0202 */
[-C--:B--2---:R-:W-:Y:S02]  /*04e0*/  FSETP.NAN.AND P6, PT, R6, R6.reuse, PT ;  /* 0x000000060600720b */ /* 0x084fe40003fc8000 */
[----:B------:R-:W-:-:S11]  /*04f0*/  FSETP.GEU.AND P2, PT, R23, R6, PT ;  /* 0x000000061700720b */ /* 0x000fd60003f4e000 */
[----:B------:R-:W-:Y:S02]  /*0500*/  @!P6 SEL R6, R6, R23, !P2 ;  /* 0x000000170606e207 */ /* 0x000fe40005000000 */
[-C--:B---3--:R-:W-:Y:S02]  /*0510*/  FSETP.NAN.AND P6, PT, R7, R7.reuse, PT ;  /* 0x000000070700720b */ /* 0x088fe40003fc8000 */
[----:B------:R-:W-:Y:S02]  /*0520*/  P2R R17, PR, RZ, 0x4 ;  /* 0x00000004ff117803 */ /* 0x000fe40000000000 */
[----:B------:R-:W-:-:S09]  /*0530*/  FSETP.GEU.AND P2, PT, R18, R7, PT ;  /* 0x000000071200720b */ /* 0x000fd20003f4e000 */
[----:B------:R-:W-:Y:S02]  /*0540*/  @!P6 SEL R7, R7, R18, !P2 ;  /* 0x000000120707e207 */ /* 0x000fe40005000000 */
[-C--:B----4-:R-:W-:Y:S02]  /*0550*/  FSETP.NAN.AND P6, PT, R12, R12.reuse, PT ;  /* 0x0000000c0c00720b */ /* 0x090fe40003fc8000 */
[----:B------:R-:W-:Y:S02]  /*0560*/  P2R R16, PR, RZ, 0x4 ;  /* 0x00000004ff107803 */ /* 0x000fe40000000000 */
[----:B------:R-:W-:-:S09]  /*0570*/  FSETP.GEU.AND P2, PT, R7, R12, PT ;  /* 0x0000000c0700720b */ /* 0x000fd20003f4e000 */
[----:B------:R-:W-:Y:S01]  /*0580*/  @!P6 SEL R12, R12, R7, !P2 ;  /* 0x000000070c0ce207 */ /* 0x000fe20005000000 */
[----:B------:R-:W-:-:S06]  /*0590*/  IMAD.MOV.U32 R7, RZ, RZ, RZ ;  /* 0x000000ffff077224 */ /* 0x000fcc00078e00ff */
[----:B------:R-:W2:Y:S01]  /*05a0*/  @!P0 LDG.E.EL R7, desc[UR4][R10.64] ;  /* 0x000000040a078981 */ /* 0x000ea2000c2e1900 */
[----:B------:R-:W-:Y:S01]  /*05b0*/  P2R R19, PR, RZ, 0x4 ;  /* 0x00000004ff137803 */ /* 0x000fe20000000000 */
[----:B------:R-:W-:Y:S02]  /*05c0*/  VIADD R13, R5, 0x8 ;  /* 0x00000008050d7836 */ /* 0x000fe40000000000 */
[----:B------:R-:W-:Y:S01]  /*05d0*/  IMAD.MOV.U32 R20, RZ, RZ, RZ ;  /* 0x000000ffff147224 */ /* 0x000fe200078e00ff */
[-C--:B--2---:R-:W-:Y:S02]  /*05e0*/  FSETP.NAN.AND P6, PT, R7, R7.reuse, PT ;  /* 0x000000070700720b */ /* 0x084fe40003fc8000 */
[----:B------:R-:W-:-:S11]  /*05f0*/  FSETP.GEU.AND P2, PT, R12, R7, PT ;  /* 0x000000070c00720b */ /* 0x000fd60003f4e000 */
[----:B------:R-:W-:Y:S01]  /*0600*/  @!P6 SEL R7, R7, R12, !P2 ;  /* 0x0000000c0707e207 */ /* 0x000fe20005000000 */
[----:B------:R-:W-:-:S05]  /*0610*/  IMAD.WIDE R12, R13, 0x4, R2 ;  /* 0x000000040d0c7825 */ /* 0x000fca00078e0202 */
[----:B------:R-:W2:Y:S01]  /*0620*/  @!P0 LDG.E.EL R20, desc[UR4][R12.64] ;  /* 0x000000040c148981 */ /* 0x000ea2000c2e1900 */
[----:B------:R-:W-:Y:S01]  /*0630*/  P2R R18, PR, RZ, 0x4 ;  /* 0x00000004ff127803 */ /* 0x000fe20000000000 */
[----:B------:R-:W-:-:S04]  /*0640*/  VIADD R9, R5, 0x9 ;  /* 0x0000000905097836 */ /* 0x000fc80000000000 */
[----:B------:R-:W-:Y:S01]  /*0650*/  IMAD.WIDE R8, R9, 0x4, R2 ;  /* 0x0000000409087825 */ /* 0x000fe200078e0202 */
[-C--:B--2---:R-:W-:Y:S02]  /*0660*/  FSETP.NAN.AND P6, PT, R20, R20.reuse, PT ;  /* 0x000000141400720b */ /* 0x084fe40003fc8000 */
[----:B------:R-:W-:-:S11]  /*0670*/  FSETP.GEU.AND P2, PT, R7, R20, PT ;  /* 0x000000140700720b */ /* 0x000fd60003f4e000 */
[----:B------:R-:W-:Y:S01]  /*0680*/  @!P6 SEL R20, R20, R7, !P2 ;  /* 0x000000071414e207 */ /* 0x000fe20005000000 */
[----:B------:R-:W-:-:S06]  /*0690*/  IMAD.MOV.U32 R7, RZ, RZ, RZ ;  /* 0x000000ffff077224 */ /* 0x000fcc00078e00ff */
        /* <DEDUP_REMOVED lines=9> */
[----:B------:R-:W-:Y:S02]  /*0730*/  P2R R13, PR, RZ, 0x40 ;  /* 0x00000040ff0d7803 */ /* 0x000fe40000000000 */
[----:B------:R-:W-:Y:S02]  /*0740*/  ISETP.NE.AND P2, PT, R15, RZ, PT ;  /* 0x000000ff0f00720c */ /* 0x000fe40003f45270 */
[----:B------:R-:W-:Y:S01]  /*0750*/  SEL R15, RZ, 0x1, !P5 ;  /* 0x00000001ff0f7807 */ /* 0x000fe20006800000 */
[----:B------:R-:W-:-:S04]  /*0760*/  VIADD R9, R5, 0x11 ;  /* 0x0000001105097836 */ /* 0x000fc80000000000 */
[----:B------:R-:W-:Y:S01]  /*0770*/  IMAD.WIDE R8, R9, 0x4, R2 ;  /* 0x0000000409087825 */ /* 0x000fe200078e0202 */
[-C--:B--2---:R-:W-:Y:S02]  /*0780*/  FSETP.NAN.AND P6, PT, R20, R20.reuse, PT ;  /* 0x000000141400720b */ /* 0x084fe40003fc8000 */
[----:B------:R-:W-:-:S11]  /*0790*/  FSETP.GEU.AND P5, PT, R6, R20, PT ;  /* 0x000000140600720b */ /* 0x000fd60003fae000 */
[----:B------:R-:W-:Y:S02]  /*07a0*/  @!P6 SEL R20, R20, R6, !P5 ;  /* 0x000000061414e207 */ /* 0x000fe40006800000 */
[----:B------:R-:W-:Y:S01]  /*07b0*/  ISETP.NE.AND P6, PT, R19, RZ, PT ;  /* 0x000000ff1300720c */ /* 0x000fe20003fc5270 */
[----:B------:R-:W-:-:S06]  /*07c0*/  IMAD.MOV.U32 R19, RZ, RZ, RZ ;  /* 0x000000ffff137224 */ /* 0x000fcc00078e00ff */
[----:B------:R0:W2:Y:S01]  /*07d0*/  @!P0 LDG.E.EL R19, desc[UR4][R8.64] ;  /* 0x0000000408138981 */ /* 0x0000a2000c2e1900 */
[----:B------:R-:W-:Y:S01]  /*07e0*/  SEL R15, R15, 0x2, P4 ;  /* 0x000000020f0f7807 */ /* 0x000fe20002000000 */
[----:B------:R-:W-:Y:S02]  /*07f0*/  VIADD R11, R5, 0x12 ;  /* 0x00000012050b7836 */ /* 0x000fe40000000000 */
[----:B------:R-:W-:Y:S02]  /*0800*/  IMAD.MOV.U32 R6, RZ, RZ, RZ ;  /* 0x000000ffff067224 */ /* 0x000fe400078e00ff */
[----:B------:R-:W-:Y:S01]  /*0810*/  IMAD.WIDE R10, R11, 0x4, R2 ;  /* 0x000000040b0a7825 */ /* 0x000fe200078e0202 */
[----:B------:R-:W-:-:S03]  /*0820*/  SEL R4, R4, 0x2, P2 ;  /* 0x0000000204047807 */ /* 0x000fc60001000000 */
[----:B0-----:R-:W-:Y:S01]  /*0830*/  VIADD R9, R5, 0x13 ;  /* 0x0000001305097836 */ /* 0x001fe20000000000 */
[----:B------:R-:W3:Y:S03]  /*0840*/  @!P0 LDG.E.EL R6, desc[UR4][R10.64] ;  /* 0x000000040a068981 */ /* 0x000ee6000c2e1900 */
[----:B------:R-:W-:Y:S01]  /*0850*/  IMAD.WIDE R8, R9, 0x4, R2 ;  /* 0x0000000409087825 */ /* 0x000fe200078e0202 */
[-C--:B--2---:R-:W-:Y:S02]  /*0860*/  FSETP.NAN.AND P4, PT, R19, R19.reuse, PT ;  /* 0x000000131300720b */ /* 0x084fe40003f88000 */
[----:B------:R-:W-:-:S11]  /*0870*/  FSETP.GEU.AND P2, PT, R20, R19, PT ;  /* 0x000000131400720b */ /* 0x000fd60003f4e000 */
[----:B------:R-:W-:Y:S02]  /*0880*/  @!P4 SEL R19, R19, R20, !P2 ;  /* 0x000000141313c207 */ /* 0x000fe40005000000 */
[----:B------:R-:W-:Y:S01]  /*0890*/  ISETP.NE.AND P4, PT, R17, RZ, PT ;  /* 0x000000ff1100720c */ /* 0x000fe20003f85270 */
[----:B------:R-:W-:-:S06]  /*08a0*/  IMAD.MOV.U32 R17, RZ, RZ, RZ ;  /* 0x000000ffff117224 */ /* 0x000fcc00078e00ff */
[----:B------:R-:W2:Y:S01]  /*08b0*/  @!P0 LDG.E.EL R17, desc[UR4][R8.64] ;  /* 0x0000000408118981 */ /* 0x000ea2000c2e1900 */
[----:B------:R-:W-:Y:S02]  /*08c0*/  SEL R15, R15, 0x3, P3 ;  /* 0x000000030f0f7807 */ /* 0x000fe40001800000 */
[-C--:B---3--:R-:W-:Y:S02]  /*08d0*/  FSETP.NAN.AND P3, PT, R6, R6.reuse, PT ;  /* 0x000000060600720b */ /* 0x088fe40003f68000 */
[----:B------:R-:W-:Y:S02]  /*08e0*/  SEL R4, R4, 0x3, P1 ;  /* 0x0000000304047807 */ /* 0x000fe40000800000 */
[----:B------:R-:W-:Y:S02]  /*08f0*/  FSETP.GEU.AND P1, PT, R19, R6, PT ;  /* 0x000000061300720b */ /* 0x000fe40003f2e000 */
[----:B------:R-:W-:-:S07]  /*0900*/  SEL R15, R15, 0x4, P4 ;  /* 0x000000040f0f7807 */ /* 0x000fce0002000000 */
[----:B------:R-:W-:Y:S02]  /*0910*/  @!P3 SEL R6, R6, R19, !P1 ;  /* 0x000000130606b207 */ /* 0x000fe40004800000 */
[----:B------:R-:W-:Y:S01]  /*0920*/  ISETP.NE.AND P3, PT, R14, RZ, PT ;  /* 0x000000ff0e00720c */ /* 0x000fe20003f65270 */
[----:B------:R-:W-:-:S03]  /*0930*/  VIADD R11, R5, 0x14 ;  /* 0x00000014050b7836 */ /* 0x000fc60000000000 */
[----:B------:R-:W-:Y:S01]  /*0940*/  SEL R4, R4, 0x4, P3 ;  /* 0x0000000404047807 */ /* 0x000fe20001800000 */
[----:B------:R-:W-:Y:S01]  /*0950*/  IMAD.WIDE R10, R11, 0x4, R2 ;  /* 0x000000040b0a7825 */ /* 0x000fe200078e0202 */
[-C--:B--2---:R-:W-:Y:S02]  /*0960*/  FSETP.NAN.AND P4, PT, R17, R17.reuse, PT ;  /* 0x000000111100720b */ /* 0x084fe40003f88000 */
[----:B------:R-:W-:-:S11]  /*0970*/  FSETP.GEU.AND P3, PT, R6, R17, PT ;  /* 0x000000110600720b */ /* 0x000fd60003f6e000 */
[----:B------:R-:W-:Y:S01]  /*0980*/  @!P4 SEL R17, R17, R6, !P3 ;  /* 0x000000061111c207 */ /* 0x000fe20005800000 */
[----:B------:R-:W-:-:S06]  /*0990*/  IMAD.MOV.U32 R6, RZ, RZ, RZ ;  /* 0x000000ffff067224 */ /* 0x000fcc00078e00ff */
[----:B------:R0:W2:Y:S01]  /*09a0*/  @!P0 LDG.E.EL R6, desc[UR4][R10.64] ;  /* 0x000000040a068981 */ /* 0x0000a2000c2e1900 */
[----:B------:R-:W-:-:S04]  /*09b0*/  ISETP.NE.AND P4, PT, R16, RZ, PT ;  /* 0x000000ff1000720c */ /* 0x000fc80003f85270 */
[----:B------:R-:W-:Y:S02]  /*09c0*/  SEL R4, R4, 0x5, P4 ;  /* 0x0000000504047807 */ /* 0x000fe40002000000 */
[----:B------:R-:W-:Y:S01]  /*09d0*/  SEL R15, R15, 0x5, P5 ;  /* 0x000000050f0f7807 */ /* 0x000fe20002800000 */
[C---:B------:R-:W-:Y:S02]  /*09e0*/  VIADD R9, R5.reuse, 0xa ;  /* 0x0000000a05097836 */ /* 0x040fe40000000000 */
[----:B------:R-:W-:Y:S02]  /*09f0*/  VIADD R5, R5, 0x15 ;  /* 0x0000001505057836 */ /* 0x000fe40000000000 */
[----:B------:R-:W-:-:S04]  /*0a00*/  IMAD.WIDE R8, R9, 0x4, R2 ;  /* 0x0000000409087825 */ /* 0x000fc800078e0202 */
[----:B0-----:R-:W-:Y:S01]  /*0a10*/  IMAD.WIDE R10, R5, 0x4, R2 ;  /* 0x00000004050a7825 */ /* 0x001fe200078e0202 */
[CC--:B--2---:R-:W-:Y:S02]  /*0a20*/  FSETP.NAN.AND P4, PT, R6.reuse, R6.reuse, PT ;  /* 0x000000060600720b */ /* 0x0c4fe40003f88000 */
[----:B------:R-:W-:Y:S01]  /*0a30*/  FSETP.GEU.AND P5, PT, R17, R6, PT ;  /* 0x000000061100720b */ /* 0x000fe20003fae000 */
[----:B------:R-:W-:Y:S01]  /*0a40*/  IMAD.MOV.U32 R5, RZ, RZ, RZ ;  /* 0x000000ffff057224 */ /* 0x000fe200078e00ff */
[----:B------:R-:W-:Y:S01]  /*0a50*/  SEL R15, R15, 0x6, P2 ;  /* 0x000000060f0f7807 */ /* 0x000fe20001000000 */
[----:B------:R-:W0:Y:S04]  /*0a60*/  LDC.64 R2, c[0x0][0x218] ;  /* 0x00008600ff027b82 */ /* 0x000e280000000a00 */
[----:B------:R-:W2:Y:S04]  /*0a70*/  @!P0 LDG.E.EL R5, desc[UR4][R10.64] ;  /* 0x000000040a058981 */ /* 0x000ea8000c2e1900 */
[----:B------:R-:W-:-:S02]  /*0a80*/  @!P4 SEL R6, R6, R17, !P5 ;  /* 0x000000110606c207 */ /* 0x000fc40006800000 */
[----:B------:R-:W-:Y:S02]  /*0a90*/  ISETP.NE.AND P4, PT, R12, RZ, PT ;  /* 0x000000ff0c00720c */ /* 0x000fe40003f85270 */
[----:B------:R-:W-:Y:S01]  /*0aa0*/  SEL R12, R4, 0x6, P6 ;  /* 0x00000006040c7807 */ /* 0x000fe20003000000 */
[----:B------:R-:W-:-:S06]  /*0ab0*/  IMAD.MOV.U32 R4, RZ, RZ, RZ ;  /* 0x000000ffff047224 */ /* 0x000fcc00078e00ff */
[----:B------:R-:W3:Y:S01]  /*0ac0*/  @!P0 LDG.E.EL R4, desc[UR4][R8.64] ;  /* 0x0000000408048981 */ /* 0x000ee2000c2e1900 */
[----:B------:R-:W-:-:S04]  /*0ad0*/  ISETP.NE.AND P2, PT, R18, RZ, PT ;  /* 0x000000ff1200720c */ /* 0x000fc80003f45270 */
[----:B------:R-:W-:Y:S02]  /*0ae0*/  SEL R12, R12, 0x7, P2 ;  /* 0x000000070c0c7807 */ /* 0x000fe40001000000 */
[----:B------:R-:W-:Y:S02]  /*0af0*/  SEL R15, R15, 0x7, P1 ;  /* 0x000000070f0f7807 */ /* 0x000fe40000800000 */
[----:B------:R-:W-:Y:S02]  /*0b00*/  ISETP.NE.AND P6, PT, R13, RZ, PT ;  /* 0x000000ff0d00720c */ /* 0x000fe40003fc5270 */
[----:B------:R-:W-:Y:S02]  /*0b10*/  SEL R12, R12, 0x8, P4 ;  /* 0x000000080c0c7807 */ /* 0x000fe40002000000 */
[----:B------:R-:W-:Y:S02]  /*0b20*/  SEL R15, R15, 0x8, P3 ;  /* 0x000000080f0f7807 */ /* 0x000fe40001800000 */
[----:B------:R-:W-:-:S02]  /*0b30*/  SEL R12, R12, 0x9, P6 ;  /* 0x000000090c0c7807 */ /* 0x000fc40003000000 */
[----:B------:R-:W-:Y:S01]  /*0b40*/  SEL R15, R15, 0x9, P5 ;  /* 0x000000090f0f7807 */ /* 0x000fe20002800000 */
[----:B0-----:R-:W-:Y:S01]  /*0b50*/  IMAD.WIDE R2, R0, 0x4, R2 ;  /* 0x0000000400027825 */ /* 0x001fe200078e0202 */
[----:B--2---:R-:W-:Y:S02]  /*0b60*/  FSETP.NAN.AND P1, PT, R5, R5, PT ;  /* 0x000000050500720b */ /* 0x004fe40003f28000 */
[-C--:B---3--:R-:W-:Y:S02]  /*0b70*/  FSETP.NAN.AND P2, PT, R4, R4.reuse, PT ;  /* 0x000000040400720b */ /* 0x088fe40003f48000 */
[----:B------:R-:W-:-:S11]  /*0b80*/  FSETP.GEU.AND P4, PT, R7, R4, PT ;  /* 0x000000040700720b */ /* 0x000fd60003f8e000 */
[----:B------:R-:W-:Y:S02]  /*0b90*/  @!P2 SEL R4, R4, R7, !P4 ;  /* 0x000000070404a207 */ /* 0x000fe40006000000 */
[----:B------:R-:W-:Y:S02]  /*0ba0*/  FSETP.GEU.AND P2, PT, R6, R5, PT ;  /* 0x000000050600720b */ /* 0x000fe40003f4e000 */
[----:B------:R-:W-:Y:S02]  /*0bb0*/  SEL R7, R12, 0xa, P4 ;  /* 0x0000000a0c077807 */ /* 0x000fe40002000000 */
[----:B------:R-:W-:Y:S02]  /*0bc0*/  SEL R8, R15, 0xa, P2 ;  /* 0x0000000a0f087807 */ /* 0x000fe40001000000 */
[----:B------:R-:W-:Y:S02]  /*0bd0*/  LOP3.LUT R7, R7, 0xff, RZ, 0xc0, !PT ;  /* 0x000000ff07077812 */ /* 0x000fe400078ec0ff */
[----:B------:R-:W-:-:S02]  /*0be0*/  @!P1 SEL R5, R5, R6, !P2 ;  /* 0x0000000605059207 */ /* 0x000fc40005000000 */
[----:B------:R-:W-:Y:S01]  /*0bf0*/  IADD3 R6, P1, R0, UR6, RZ ;  /* 0x0000000600067c10 */ /* 0x000fe2000ff3e0ff */
[----:B------:R-:W-:Y:S02]  /*0c00*/  IMAD R9, R8, 0x100, R7 ;  /* 0x0000010008097824 */ /* 0x000fe400078e0207 */
[----:B------:R0:W-:Y:S01]  /*0c10*/  @!P0 STG.E.64 desc[UR4][R2.64], R4 ;  /* 0x0000000402008986 */ /* 0x0001e2000c101b04 */
[----:B------:R-:W-:Y:S01]  /*0c20*/  LEA.HI.X.SX32 R7, R0, UR7, 0x1, P1 ;  /* 0x0000000700077c11 */ /* 0x000fe200088f0eff */
[----:B0-----:R-:W-:Y:S08]  /*0c30*/  @P0 EXIT ;  /* 0x000000000000094d */ /* 0x001ff00003800000 */
[----:B------:R-:W-:Y:S01]  /*0c40*/  STG.E.U16 desc[UR4][R6.64], R9 ;  /* 0x0000000906007986 */ /* 0x000fe2000c101504 */
[----:B------:R-:W-:Y:S05]  /*0c50*/  EXIT ;  /* 0x000000000000794d */ /* 0x000fea0003800000 */
.L_x_0:
[----:B------:R-:W-:-:S00]  /*0c60*/  BRA `(.L_x_0) ;  /* 0xfffffffc00fc7947 */ /* 0x000fc0000383ffff */
[----:B------:R-:W-:-:S00]  /*0c70*/  NOP ;  /* 0x0000000000007918 */ /* 0x000fc00000000000 */
        /* <DEDUP_REMOVED lines=8> */
.L_x_1:


//--------------------- .nv.constant0.triton_poi_fused_adaptive_max_pool2d_3 --------------------------
	.section	.nv.constant0.triton_poi_fused_adaptive_max_pool2d_3,"a",@progbits
	.sectionflags	@""
	.align	4
.nv.constant0.triton_poi_fused_adaptive_max_pool2d_3:
	.zero		556
